//
// Generated by NVIDIA NVVM Compiler
//
// Compiler Build ID: CL-36424714
// Cuda compilation tools, release 13.0, V13.0.88
// Based on NVVM 20.0.0
//

.version 9.0
.target sm_100
.address_size 64

	// .globl	_Z14vectorMultiplyPKfPfi

.visible .entry _Z14vectorMultiplyPKfPfi(
	.param .u64 .ptr .align 1 _Z14vectorMultiplyPKfPfi_param_0,
	.param .u64 .ptr .align 1 _Z14vectorMultiplyPKfPfi_param_1,
	.param .u32 _Z14vectorMultiplyPKfPfi_param_2
)
{
	.reg .pred 	%p<2>;
	.reg .b32 	%r<6>;
	.reg .b32 	%f<3>;
	.reg .b64 	%rd<8>;

	ld.param.u64 	%rd1, [_Z14vectorMultiplyPKfPfi_param_0];
	ld.param.u64 	%rd2, [_Z14vectorMultiplyPKfPfi_param_1];
	ld.param.u32 	%r2, [_Z14vectorMultiplyPKfPfi_param_2];
	mov.u32 	%r3, %ctaid.x;
	mov.u32 	%r4, %ntid.x;
	mov.u32 	%r5, %tid.x;
	mad.lo.s32 	%r1, %r3, %r4, %r5;
	setp.ge.s32 	%p1, %r1, %r2;
	@%p1 bra 	$L__BB0_2;
	cvta.to.global.u64 	%rd3, %rd1;
	cvta.to.global.u64 	%rd4, %rd2;
	mul.wide.s32 	%rd5, %r1, 4;
	add.s64 	%rd6, %rd3, %rd5;
	ld.global.f32 	%f1, [%rd6];
	add.f32 	%f2, %f1, %f1;
	add.s64 	%rd7, %rd4, %rd5;
	st.global.f32 	[%rd7], %f2;
$L__BB0_2:
	ret;

}


// ===== COMPILED SASS (sm_100) =====

	.target	sm_100

	.elftype	@"ET_EXEC"


//--------------------- .note.nv.tkinfo           --------------------------
	.section	.note.nv.tkinfo,"",@"SHT_NOTE"
	.sectionflags	@"SHF_NOTE_NV_TKINFO"
	.tkinfo
        /*0018*/ 	.word	0x00000002
        /*0030*/ 	.string	""
        /*0030*/ 	.string	"ptxas"
        /*0030*/ 	.string	"Cuda compilation tools, release 13.0, V13.0.88"
        /*0030*/ 	.string	"Build cuda_13.0.r13.0/compiler.36424714_0"
        /*0030*/ 	.string	"-arch sm_100 -m 64 "



//--------------------- .note.nv.cuinfo           --------------------------
	.section	.note.nv.cuinfo,"",@"SHT_NOTE"
	.sectionflags	@"SHF_NOTE_NV_CUINFO"
        /*0018*/ 	.short	0x0002
        /*001a*/ 	.short	0x0064
        /*001c*/ 	.short	0x0082
	.zero		2


//--------------------- .nv.info                  --------------------------
	.section	.nv.info,"",@"SHT_CUDA_INFO"
	.align	4


	//----- nvinfo : EIATTR_REGCOUNT
	.align		4
        /*0000*/ 	.byte	0x04, 0x2f
        /*0002*/ 	.short	(.L_1 - .L_0)
	.align		4
.L_0:
        /*0004*/ 	.word	index@(_Z14vectorMultiplyPKfPfi)
        /*0008*/ 	.word	0x0000000a


	//----- nvinfo : EIATTR_FRAME_SIZE
	.align		4
.L_1:
        /*000c*/ 	.byte	0x04, 0x11
        /*000e*/ 	.short	(.L_3 - .L_2)
	.align		4
.L_2:
        /*0010*/ 	.word	index@(_Z14vectorMultiplyPKfPfi)
        /*0014*/ 	.word	0x00000000


	//----- nvinfo : EIATTR_MIN_STACK_SIZE
	.align		4
.L_3:
        /*0018*/ 	.byte	0x04, 0x12
        /*001a*/ 	.short	(.L_5 - .L_4)
	.align		4
.L_4:
        /*001c*/ 	.word	index@(_Z14vectorMultiplyPKfPfi)
        /*0020*/ 	.word	0x00000000
.L_5:


//--------------------- .nv.compat                --------------------------
	.section	.nv.compat,"",@"SHT_CUDA_COMPAT_INFO"
	.align	4
        /*0000*/ 	.byte	0x02, 0x09, 0x00, 0x00, 0x02, 0x02, 0x01, 0x00, 0x02, 0x05, 0x05, 0x00, 0x03, 0x07, 0x01, 0x01
        /*0010*/ 	.byte	0x02, 0x03, 0x00, 0x00, 0x02, 0x06, 0x01, 0x00, 0x04, 0x0b, 0x08, 0x00, 0x09, 0x00, 0x00, 0x00
        /*0020*/ 	.byte	0x00, 0x00, 0x00, 0x00


//--------------------- .nv.info._Z14vectorMultiplyPKfPfi --------------------------
	.section	.nv.info._Z14vectorMultiplyPKfPfi,"",@"SHT_CUDA_INFO"
	.sectionflags	@""
	.align	4


	//----- nvinfo : EIATTR_CUDA_API_VERSION
	.align		4
        /*0000*/ 	.byte	0x04, 0x37
        /*0002*/ 	.short	(.L_7 - .L_6)
.L_6:
        /*0004*/ 	.word	0x00000082


	//----- nvinfo : EIATTR_KPARAM_INFO
	.align		4
.L_7:
        /*0008*/ 	.byte	0x04, 0x17
        /*000a*/ 	.short	(.L_9 - .L_8)
.L_8:
        /*000c*/ 	.word	0x00000000
        /*0010*/ 	.short	0x0002
        /*0012*/ 	.short	0x0010
        /*0014*/ 	.byte	0x00, 0xf0, 0x11, 0x00


	//----- nvinfo : EIATTR_KPARAM_INFO
	.align		4
.L_9:
        /*0018*/ 	.byte	0x04, 0x17
        /*001a*/ 	.short	(.L_11 - .L_10)
.L_10:
        /*001c*/ 	.word	0x00000000
        /*0020*/ 	.short	0x0001
        /*0022*/ 	.short	0x0008
        /*0024*/ 	.byte	0x00, 0xf5, 0x21, 0x00


	//----- nvinfo : EIATTR_KPARAM_INFO
	.align		4
.L_11:
        /*0028*/ 	.byte	0x04, 0x17
        /*002a*/ 	.short	(.L_13 - .L_12)
.L_12:
        /*002c*/ 	.word	0x00000000
        /*0030*/ 	.short	0x0000
        /*0032*/ 	.short	0x0000
        /*0034*/ 	.byte	0x00, 0xf5, 0x21, 0x00


	//----- nvinfo : EIATTR_SPARSE_MMA_MASK
	.align		4
.L_13:
        /*0038*/ 	.byte	0x03, 0x50
        /*003a*/ 	.short	0x0000


	//----- nvinfo : EIATTR_MAXREG_COUNT
	.align		4
        /*003c*/ 	.byte	0x03, 0x1b
        /*003e*/ 	.short	0x00ff


	//----- nvinfo : EIATTR_MERCURY_ISA_VERSION
	.align		4
        /*0040*/ 	.byte	0x03, 0x5f
        /*0042*/ 	.short	0x0101


	//----- nvinfo : EIATTR_VRC_CTA_INIT_COUNT
	.align		4
        /*0044*/ 	.byte	0x02, 0x4a
	.zero		1
	.zero		1


	//----- nvinfo : EIATTR_EXIT_INSTR_OFFSETS
	.align		4
        /*0048*/ 	.byte	0x04, 0x1c
        /*004a*/ 	.short	(.L_15 - .L_14)


	//   ....[0]....
.L_14:
        /*004c*/ 	.word	0x00000070


	//   ....[1]....
        /*0050*/ 	.word	0x00000100


	//----- nvinfo : EIATTR_CBANK_PARAM_SIZE
	.align		4
.L_15:
        /*0054*/ 	.byte	0x03, 0x19
        /*0056*/ 	.short	0x0014


	//----- nvinfo : EIATTR_PARAM_CBANK
	.align		4
        /*0058*/ 	.byte	0x04, 0x0a
        /*005a*/ 	.short	(.L_17 - .L_16)
	.align		4
.L_16:
        /*005c*/ 	.word	index@(.nv.constant0._Z14vectorMultiplyPKfPfi)
        /*0060*/ 	.short	0x0380
        /*0062*/ 	.short	0x0014


	//----- nvinfo : EIATTR_SW_WAR
	.align		4
.L_17:
        /*0064*/ 	.byte	0x04, 0x36
        /*0066*/ 	.short	(.L_19 - .L_18)
.L_18:
        /*0068*/ 	.word	0x00000008
.L_19:


//--------------------- .nv.callgraph             --------------------------
	.section	.nv.callgraph,"",@"SHT_CUDA_CALLGRAPH"
	.align	4
	.sectionentsize	8
	.align		4
        /*0000*/ 	.word	0x00000000
	.align		4
        /*0004*/ 	.word	0xffffffff
	.align		4
        /*0008*/ 	.word	0x00000000
	.align		4
        /*000c*/ 	.word	0xfffffffe
	.align		4
        /*0010*/ 	.word	0x00000000
	.align		4
        /*0014*/ 	.word	0xfffffffd
	.align		4
        /*0018*/ 	.word	0x00000000
	.align		4
        /*001c*/ 	.word	0xfffffffc


//--------------------- .text._Z14vectorMultiplyPKfPfi --------------------------
	.section	.text._Z14vectorMultiplyPKfPfi,"ax",@progbits
	.align	128
        .global         _Z14vectorMultiplyPKfPfi
        .type           _Z14vectorMultiplyPKfPfi,@function
        .size           _Z14vectorMultiplyPKfPfi,(.L_x_1 - _Z14vectorMultiplyPKfPfi)
        .other          _Z14vectorMultiplyPKfPfi,@"STO_CUDA_ENTRY STV_DEFAULT"
_Z14vectorMultiplyPKfPfi:
.text._Z14vectorMultiplyPKfPfi:
[----:B------:R-:W-:Y:S01]  /*0000*/  LDC R1, c[0x0][0x37c] ;  /* 0x0000df00ff017b82 */ /* 0x000fe20000000800 */
[----:B------:R-:W0:Y:S07]  /*0010*/  S2R R0, SR_TID.X ;  /* 0x0000000000007919 */ /* 0x000e2e0000002100 */
[----:B------:R-:W0:Y:S01]  /*0020*/  S2UR UR4, SR_CTAID.X ;  /* 0x00000000000479c3 */ /* 0x000e220000002500 */
[----:B------:R-:W1:Y:S07]  /*0030*/  LDCU UR5, c[0x0][0x390] ;  /* 0x00007200ff0577ac */ /* 0x000e6e0008000800 */
[----:B------:R-:W0:Y:S02]  /*0040*/  LDC R7, c[0x0][0x360] ;  /* 0x0000d800ff077b82 */ /* 0x000e240000000800 */
[----:B0-----:R-:W-:-:S05]  /*0050*/  IMAD R7, R7, UR4, R0 ;  /* 0x0000000407077c24 */ /* 0x001fca000f8e0200 */
[----:B-1----:R-:W-:-:S13]  /*0060*/  ISETP.GE.AND P0, PT, R7, UR5, PT ;  /* 0x0000000507007c0c */ /* 0x002fda000bf06270 */
[----:B------:R-:W-:Y:S05]  /*0070*/  @P0 EXIT ;  /* 0x000000000000094d */ /* 0x000fea0003800000 */
[----:B------:R-:W0:Y:S01]  /*0080*/  LDC.64 R2, c[0x0][0x380] ;  /* 0x0000e000ff027b82 */ /* 0x000e220000000a00 */
[----:B------:R-:W1:Y:S07]  /*0090*/  LDCU.64 UR4, c[0x0][0x358] ;  /* 0x00006b00ff0477ac */ /* 0x000e6e0008000a00 */
[----:B------:R-:W2:Y:S01]  /*00a0*/  LDC.64 R4, c[0x0][0x388] ;  /* 0x0000e200ff047b82 */ /* 0x000ea20000000a00 */
[----:B0-----:R-:W-:-:S06]  /*00b0*/  IMAD.WIDE R2, R7, 0x4, R2 ;  /* 0x0000000407027825 */ /* 0x001fcc00078e0202 */
[----:B-1----:R-:W3:Y:S01]  /*00c0*/  LDG.E R2, desc[UR4][R2.64] ;  /* 0x0000000402027981 */ /* 0x002ee2000c1e1900 */
[----:B--2---:R-:W-:-:S04]  /*00d0*/  IMAD.WIDE R4, R7, 0x4, R4 ;  /* 0x0000000407047825 */ /* 0x004fc800078e0204 */
[----:B---3--:R-:W-:-:S05]  /*00e0*/  FADD R7, R2, R2 ;  /* 0x0000000202077221 */ /* 0x008fca0000000000 */
[----:B------:R-:W-:Y:S01]  /*00f0*/  STG.E desc[UR4][R4.64], R7 ;  /* 0x0000000704007986 */ /* 0x000fe2000c101904 */
[----:B------:R-:W-:Y:S05]  /*0100*/  EXIT ;  /* 0x000000000000794d */ /* 0x000fea0003800000 */
.L_x_0:
[----:B------:R-:W-:-:S00]  /*0110*/  BRA `(.L_x_0) ;  /* 0xfffffffc00fc7947 */ /* 0x000fc0000383ffff */
[----:B------:R-:W-:-:S00]  /*0120*/  NOP ;  /* 0x0000000000007918 */ /* 0x000fc00000000000 */
        /* <DEDUP_REMOVED lines=13> */
.L_x_1:


//--------------------- .nv.shared.reserved.0     --------------------------
	.section	.nv.shared.reserved.0,"aw",@nobits
	.weak		__nv_reservedSMEM_offset_0_alias
	.size		__nv_reservedSMEM_offset_0_alias, 0, 64
	.other		__nv_reservedSMEM_offset_0_alias,@"STO_CUDA_RESERVED_SHARED STV_DEFAULT"
__nv_reservedSMEM_offset_0_alias:
	.zero		0
	.zero		64


//--------------------- .nv.constant0._Z14vectorMultiplyPKfPfi --------------------------
	.section	.nv.constant0._Z14vectorMultiplyPKfPfi,"a",@progbits
	.sectionflags	@""
	.align	4
.nv.constant0._Z14vectorMultiplyPKfPfi:
	.zero		916


//--------------------- SYMBOLS --------------------------

	.type		.nv.reservedSmem.offset0,@object
	.size		.nv.reservedSmem.offset0,0x4
